//
// Generated by NVIDIA NVVM Compiler
//
// Compiler Build ID: CL-36424714
// Cuda compilation tools, release 13.0, V13.0.88
// Based on NVVM 20.0.0
//

.version 9.0
.target sm_100
.address_size 64

	// .globl	_Z17test_print_kernelPKfi
.extern .func  (.param .b32 func_retval0) vprintf
(
	.param .b64 vprintf_param_0,
	.param .b64 vprintf_param_1
)
;
.global .align 1 .b8 $str[39] = {84, 104, 101, 32, 114, 101, 115, 117, 108, 116, 32, 111, 102, 32, 83, 105, 103, 109, 111, 100, 40, 95, 95, 100, 101, 118, 105, 99, 101, 95, 95, 41, 32, 61, 32, 37, 102, 10};
.global .align 1 .b8 $str$1[64] = {69, 108, 101, 109, 101, 110, 116, 91, 37, 100, 93, 32, 61, 32, 37, 102, 44, 32, 116, 104, 114, 101, 97, 100, 73, 100, 120, 46, 120, 61, 37, 100, 44, 32, 98, 108, 111, 99, 107, 73, 100, 120, 46, 120, 61, 37, 100, 44, 32, 98, 108, 111, 99, 107, 68, 105, 109, 46, 120, 61, 37, 100, 10};

.visible .entry _Z17test_print_kernelPKfi(
	.param .u64 .ptr .align 1 _Z17test_print_kernelPKfi_param_0,
	.param .u32 _Z17test_print_kernelPKfi_param_1
)
{
	.local .align 8 .b8 	__local_depot0[32];
	.reg .b64 	%SP;
	.reg .b64 	%SPL;
	.reg .b32 	%r<11>;
	.reg .b32 	%f<15>;
	.reg .b64 	%rd<11>;
	.reg .b64 	%fd<3>;

	mov.u64 	%SPL, __local_depot0;
	cvta.local.u64 	%SP, %SPL;
	ld.param.u64 	%rd1, [_Z17test_print_kernelPKfi_param_0];
	cvta.to.global.u64 	%rd2, %rd1;
	add.u64 	%rd3, %SP, 0;
	add.u64 	%rd4, %SPL, 0;
	mov.u32 	%r1, %tid.x;
	mov.u32 	%r2, %ctaid.x;
	mov.u32 	%r3, %ntid.x;
	mad.lo.s32 	%r4, %r2, %r3, %r1;
	mov.f32 	%f1, 0f3EFE88CF;
	cvt.sat.f32.f32 	%f2, %f1;
	mov.f32 	%f3, 0f4B400001;
	mov.f32 	%f4, 0f437C0000;
	fma.rm.f32 	%f5, %f2, %f4, %f3;
	add.f32 	%f6, %f5, 0fCB40007F;
	neg.f32 	%f7, %f6;
	fma.rn.f32 	%f8, 0fBF000000, 0f3FB8AA3B, %f7;
	fma.rn.f32 	%f9, 0fBF000000, 0f32A57060, %f8;
	mov.b32 	%r5, %f5;
	shl.b32 	%r6, %r5, 23;
	mov.b32 	%f10, %r6;
	ex2.approx.ftz.f32 	%f11, %f9;
	fma.rn.f32 	%f12, %f11, %f10, 0f3F800000;
	rcp.rn.f32 	%f13, %f12;
	cvt.f64.f32 	%fd1, %f13;
	st.local.f64 	[%rd4], %fd1;
	mov.u64 	%rd5, $str;
	cvta.global.u64 	%rd6, %rd5;
	{ // callseq 0, 0
	.param .b64 param0;
	st.param.b64 	[param0], %rd6;
	.param .b64 param1;
	st.param.b64 	[param1], %rd3;
	.param .b32 retval0;
	call.uni (retval0), 
	vprintf, 
	(
	param0, 
	param1
	);
	ld.param.b32 	%r7, [retval0];
	} // callseq 0
	mul.wide.s32 	%rd7, %r4, 4;
	add.s64 	%rd8, %rd2, %rd7;
	ld.global.f32 	%f14, [%rd8];
	cvt.f64.f32 	%fd2, %f14;
	st.local.u32 	[%rd4], %r4;
	st.local.f64 	[%rd4+8], %fd2;
	st.local.v2.u32 	[%rd4+16], {%r1, %r2};
	st.local.u32 	[%rd4+24], %r3;
	mov.u64 	%rd9, $str$1;
	cvta.global.u64 	%rd10, %rd9;
	{ // callseq 1, 0
	.param .b64 param0;
	st.param.b64 	[param0], %rd10;
	.param .b64 param1;
	st.param.b64 	[param1], %rd3;
	.param .b32 retval0;
	call.uni (retval0), 
	vprintf, 
	(
	param0, 
	param1
	);
	ld.param.b32 	%r9, [retval0];
	} // callseq 1
	ret;

}


// ===== COMPILED SASS (sm_100) =====

	.target	sm_100

	.elftype	@"ET_EXEC"


//--------------------- .note.nv.tkinfo           --------------------------
	.section	.note.nv.tkinfo,"",@"SHT_NOTE"
	.sectionflags	@"SHF_NOTE_NV_TKINFO"
	.tkinfo
        /*0018*/ 	.word	0x00000002
        /*0030*/ 	.string	""
        /*0030*/ 	.string	"ptxas"
        /*0030*/ 	.string	"Cuda compilation tools, release 13.0, V13.0.88"
        /*0030*/ 	.string	"Build cuda_13.0.r13.0/compiler.36424714_0"
        /*0030*/ 	.string	"-arch sm_100 -m 64 "



//--------------------- .note.nv.cuinfo           --------------------------
	.section	.note.nv.cuinfo,"",@"SHT_NOTE"
	.sectionflags	@"SHF_NOTE_NV_CUINFO"
        /*0018*/ 	.short	0x0002
        /*001a*/ 	.short	0x0064
        /*001c*/ 	.short	0x0082
	.zero		2


//--------------------- .nv.info                  --------------------------
	.section	.nv.info,"",@"SHT_CUDA_INFO"
	.align	4


	//----- nvinfo : EIATTR_REGCOUNT
	.align		4
        /*0000*/ 	.byte	0x04, 0x2f
        /*0002*/ 	.short	(.L_3 - .L_2)
	.align		4
.L_2:
        /*0004*/ 	.word	index@(_Z17test_print_kernelPKfi)
        /*0008*/ 	.word	0x0000001a


	//----- nvinfo : EIATTR_FRAME_SIZE
	.align		4
.L_3:
        /*000c*/ 	.byte	0x04, 0x11
        /*000e*/ 	.short	(.L_5 - .L_4)
	.align		4
.L_4:
        /*0010*/ 	.word	index@($__internal_0_$__cuda_sm20_rcp_rn_f32_slowpath)
        /*0014*/ 	.word	0x00000020


	//----- nvinfo : EIATTR_FRAME_SIZE
	.align		4
.L_5:
        /*0018*/ 	.byte	0x04, 0x11
        /*001a*/ 	.short	(.L_7 - .L_6)
	.align		4
.L_6:
        /*001c*/ 	.word	index@(_Z17test_print_kernelPKfi)
        /*0020*/ 	.word	0x00000020


	//----- nvinfo : EIATTR_MIN_STACK_SIZE
	.align		4
.L_7:
        /*0024*/ 	.byte	0x04, 0x12
        /*0026*/ 	.short	(.L_9 - .L_8)
	.align		4
.L_8:
        /*0028*/ 	.word	index@(_Z17test_print_kernelPKfi)
        /*002c*/ 	.word	0x00000020
.L_9:


//--------------------- .nv.compat                --------------------------
	.section	.nv.compat,"",@"SHT_CUDA_COMPAT_INFO"
	.align	4
        /*0000*/ 	.byte	0x02, 0x09, 0x00, 0x00, 0x02, 0x02, 0x01, 0x00, 0x02, 0x05, 0x05, 0x00, 0x03, 0x07, 0x01, 0x01
        /*0010*/ 	.byte	0x02, 0x03, 0x00, 0x00, 0x02, 0x06, 0x01, 0x00, 0x04, 0x0b, 0x08, 0x00, 0x09, 0x00, 0x00, 0x00
        /*0020*/ 	.byte	0x00, 0x00, 0x00, 0x00


//--------------------- .nv.info._Z17test_print_kernelPKfi --------------------------
	.section	.nv.info._Z17test_print_kernelPKfi,"",@"SHT_CUDA_INFO"
	.sectionflags	@""
	.align	4


	//----- nvinfo : EIATTR_CUDA_API_VERSION
	.align		4
        /*0000*/ 	.byte	0x04, 0x37
        /*0002*/ 	.short	(.L_11 - .L_10)
.L_10:
        /*0004*/ 	.word	0x00000082


	//----- nvinfo : EIATTR_KPARAM_INFO
	.align		4
.L_11:
        /*0008*/ 	.byte	0x04, 0x17
        /*000a*/ 	.short	(.L_13 - .L_12)
.L_12:
        /*000c*/ 	.word	0x00000000
        /*0010*/ 	.short	0x0001
        /*0012*/ 	.short	0x0008
        /*0014*/ 	.byte	0x00, 0xf0, 0x11, 0x00


	//----- nvinfo : EIATTR_KPARAM_INFO
	.align		4
.L_13:
        /*0018*/ 	.byte	0x04, 0x17
        /*001a*/ 	.short	(.L_15 - .L_14)
.L_14:
        /*001c*/ 	.word	0x00000000
        /*0020*/ 	.short	0x0000
        /*0022*/ 	.short	0x0000
        /*0024*/ 	.byte	0x00, 0xf5, 0x21, 0x00


	//----- nvinfo : EIATTR_SPARSE_MMA_MASK
	.align		4
.L_15:
        /*0028*/ 	.byte	0x03, 0x50
        /*002a*/ 	.short	0x0000


	//----- nvinfo : EIATTR_MAXREG_COUNT
	.align		4
        /*002c*/ 	.byte	0x03, 0x1b
        /*002e*/ 	.short	0x00ff


	//----- nvinfo : EIATTR_EXTERNS
	.align		4
        /*0030*/ 	.byte	0x04, 0x0f
        /*0032*/ 	.short	(.L_17 - .L_16)


	//   ....[0]....
	.align		4
.L_16:
        /*0034*/ 	.word	index@(vprintf)


	//----- nvinfo : EIATTR_MERCURY_ISA_VERSION
	.align		4
.L_17:
        /*0038*/ 	.byte	0x03, 0x5f
        /*003a*/ 	.short	0x0101


	//----- nvinfo : EIATTR_VRC_CTA_INIT_COUNT
	.align		4
        /*003c*/ 	.byte	0x02, 0x4a
	.zero		1
	.zero		1


	//----- nvinfo : EIATTR_SYSCALL_OFFSETS
	.align		4
        /*0040*/ 	.byte	0x04, 0x46
        /*0042*/ 	.short	(.L_19 - .L_18)


	//   ....[0]....
.L_18:
        /*0044*/ 	.word	0x000002b0


	//   ....[1]....
        /*0048*/ 	.word	0x000003b0


	//----- nvinfo : EIATTR_EXIT_INSTR_OFFSETS
	.align		4
.L_19:
        /*004c*/ 	.byte	0x04, 0x1c
        /*004e*/ 	.short	(.L_21 - .L_20)


	//   ....[0]....
.L_20:
        /*0050*/ 	.word	0x000003c0


	//----- nvinfo : EIATTR_CRS_STACK_SIZE
	.align		4
.L_21:
        /*0054*/ 	.byte	0x04, 0x1e
        /*0056*/ 	.short	(.L_23 - .L_22)
.L_22:
        /*0058*/ 	.word	0x00000000


	//----- nvinfo : EIATTR_CBANK_PARAM_SIZE
	.align		4
.L_23:
        /*005c*/ 	.byte	0x03, 0x19
        /*005e*/ 	.short	0x000c


	//----- nvinfo : EIATTR_PARAM_CBANK
	.align		4
        /*0060*/ 	.byte	0x04, 0x0a
        /*0062*/ 	.short	(.L_25 - .L_24)
	.align		4
.L_24:
        /*0064*/ 	.word	index@(.nv.constant0._Z17test_print_kernelPKfi)
        /*0068*/ 	.short	0x0380
        /*006a*/ 	.short	0x000c


	//----- nvinfo : EIATTR_SW_WAR
	.align		4
.L_25:
        /*006c*/ 	.byte	0x04, 0x36
        /*006e*/ 	.short	(.L_27 - .L_26)
.L_26:
        /*0070*/ 	.word	0x00000008
.L_27:


//--------------------- .nv.callgraph             --------------------------
	.section	.nv.callgraph,"",@"SHT_CUDA_CALLGRAPH"
	.align	4
	.sectionentsize	8
	.align		4
        /*0000*/ 	.word	0x00000000
	.align		4
        /*0004*/ 	.word	0xffffffff
	.align		4
        /*0008*/ 	.word	index@(_Z17test_print_kernelPKfi)
	.align		4
        /*000c*/ 	.word	index@(vprintf)
	.align		4
        /*0010*/ 	.word	0x00000000
	.align		4
        /*0014*/ 	.word	0xfffffffe
	.align		4
        /*0018*/ 	.word	0x00000000
	.align		4
        /*001c*/ 	.word	0xfffffffd
	.align		4
        /*0020*/ 	.word	0x00000000
	.align		4
        /*0024*/ 	.word	0xfffffffc


//--------------------- .nv.constant4             --------------------------
	.section	.nv.constant4,"a",@progbits
	.align	8
	.align		8
.nv.constant4:
        /*0000*/ 	.dword	vprintf
	.align		8
        /*0008*/ 	.dword	$str
	.align		8
        /*0010*/ 	.dword	$str$1


//--------------------- .text._Z17test_print_kernelPKfi --------------------------
	.section	.text._Z17test_print_kernelPKfi,"ax",@progbits
	.align	128
        .global         _Z17test_print_kernelPKfi
        .type           _Z17test_print_kernelPKfi,@function
        .size           _Z17test_print_kernelPKfi,(.L_x_8 - _Z17test_print_kernelPKfi)
        .other          _Z17test_print_kernelPKfi,@"STO_CUDA_ENTRY STV_DEFAULT"
_Z17test_print_kernelPKfi:
.text._Z17test_print_kernelPKfi:
[----:B------:R-:W0:Y:S01]  /*0000*/  LDC R1, c[0x0][0x37c] ;  /* 0x0000df00ff017b82 */ /* 0x000e220000000800 */
[----:B------:R-:W-:Y:S02]  /*0010*/  HFMA2 R3, -RZ, RZ, 3.7421875, 0 ;  /* 0x437c0000ff037431 */ /* 0x000fe400000001ff */
[----:B------:R-:W-:Y:S01]  /*0020*/  IMAD.MOV.U32 R0, RZ, RZ, 0x3efe88cf ;  /* 0x3efe88cfff007424 */ /* 0x000fe200078e00ff */
[----:B------:R-:W1:Y:S01]  /*0030*/  S2R R16, SR_TID.X ;  /* 0x0000000000107919 */ /* 0x000e620000002100 */
[----:B------:R-:W2:Y:S01]  /*0040*/  LDCU UR4, c[0x0][0x2f8] ;  /* 0x00005f00ff0477ac */ /* 0x000ea20008000800 */
[----:B0-----:R-:W-:Y:S01]  /*0050*/  VIADD R1, R1, 0xffffffe0 ;  /* 0xffffffe001017836 */ /* 0x001fe20000000000 */
[----:B------:R-:W1:Y:S01]  /*0060*/  S2R R17, SR_CTAID.X ;  /* 0x0000000000117919 */ /* 0x000e620000002500 */
[----:B------:R-:W0:Y:S01]  /*0070*/  LDCU UR5, c[0x0][0x2fc] ;  /* 0x00005f80ff0577ac */ /* 0x000e220008000800 */
[----:B------:R-:W1:Y:S01]  /*0080*/  LDC R22, c[0x0][0x360] ;  /* 0x0000d800ff167b82 */ /* 0x000e620000000800 */
[----:B------:R-:W-:Y:S01]  /*0090*/  FFMA.RM R0, R0, R3, 12582913 ;  /* 0x4b40000100007423 */ /* 0x000fe20000004003 */
[----:B------:R-:W-:-:S03]  /*00a0*/  IMAD.MOV.U32 R3, RZ, RZ, 0x3f000000 ;  /* 0x3f000000ff037424 */ /* 0x000fc600078e00ff */
[C---:B------:R-:W-:Y:S01]  /*00b0*/  FADD R2, R0.reuse, -12583039 ;  /* 0xcb40007f00027421 */ /* 0x040fe20000000000 */
[----:B------:R-:W-:-:S03]  /*00c0*/  IMAD.SHL.U32 R0, R0, 0x800000, RZ ;  /* 0x0080000000007824 */ /* 0x000fc600078e00ff */
[----:B------:R-:W-:Y:S01]  /*00d0*/  FFMA R2, -R3, 1.4426950216293334961, -R2 ;  /* 0x3fb8aa3b03027823 */ /* 0x000fe20000000902 */
[----:B--2---:R-:W-:-:S03]  /*00e0*/  IADD3 R19, P1, PT, R1, UR4, RZ ;  /* 0x0000000401137c10 */ /* 0x004fc6000ff3e0ff */
[----:B------:R-:W-:-:S04]  /*00f0*/  FFMA R2, -R3, 1.925963033500011079e-08, R2 ;  /* 0x32a5706003027823 */ /* 0x000fc80000000102 */
[----:B------:R1:W2:Y:S01]  /*0100*/  MUFU.EX2 R3, R2 ;  /* 0x0000000200037308 */ /* 0x0002a20000000800 */
[----:B0-----:R-:W-:Y:S02]  /*0110*/  IMAD.X R18, RZ, RZ, UR5, P1 ;  /* 0x00000005ff127e24 */ /* 0x001fe400088e06ff */
[----:B-1----:R-:W-:Y:S02]  /*0120*/  IMAD R2, R17, R22, R16 ;  /* 0x0000001611027224 */ /* 0x002fe400078e0210 */
[----:B--2---:R-:W-:-:S05]  /*0130*/  FFMA R0, R0, R3, 1 ;  /* 0x3f80000000007423 */ /* 0x004fca0000000003 */
[----:B------:R-:W-:-:S04]  /*0140*/  IADD3 R3, PT, PT, R0, 0x1800000, RZ ;  /* 0x0180000000037810 */ /* 0x000fc80007ffe0ff */
[----:B------:R-:W-:-:S04]  /*0150*/  LOP3.LUT R3, R3, 0x7f800000, RZ, 0xc0, !PT ;  /* 0x7f80000003037812 */ /* 0x000fc800078ec0ff */
[----:B------:R-:W-:-:S13]  /*0160*/  ISETP.GT.U32.AND P0, PT, R3, 0x1ffffff, PT ;  /* 0x01ffffff0300780c */ /* 0x000fda0003f04070 */
[----:B------:R-:W-:Y:S05]  /*0170*/  @P0 BRA `(.L_x_0) ;  /* 0x0000000000100947 */ /* 0x000fea0003800000 */
[----:B------:R-:W-:-:S07]  /*0180*/  MOV R4, 0x1a0 ;  /* 0x000001a000047802 */ /* 0x000fce0000000f00 */
[----:B------:R-:W-:Y:S05]  /*0190*/  CALL.REL.NOINC `($__internal_0_$__cuda_sm20_rcp_rn_f32_slowpath) ;  /* 0x00000000008c7944 */ /* 0x000fea0003c00000 */
[----:B------:R-:W-:Y:S01]  /*01a0*/  IMAD.MOV.U32 R0, RZ, RZ, R3 ;  /* 0x000000ffff007224 */ /* 0x000fe200078e0003 */
[----:B------:R-:W-:Y:S06]  /*01b0*/  BRA `(.L_x_1) ;  /* 0x0000000000107947 */ /* 0x000fec0003800000 */
.L_x_0:
[----:B------:R-:W0:Y:S02]  /*01c0*/  MUFU.RCP R3, R0 ;  /* 0x0000000000037308 */ /* 0x000e240000001000 */
[----:B0-----:R-:W-:-:S04]  /*01d0*/  FFMA R4, R0, R3, -1 ;  /* 0xbf80000000047423 */ /* 0x001fc80000000003 */
[----:B------:R-:W-:-:S04]  /*01e0*/  FADD.FTZ R4, -R4, -RZ ;  /* 0x800000ff04047221 */ /* 0x000fc80000010100 */
[----:B------:R-:W-:-:S07]  /*01f0*/  FFMA R0, R3, R4, R3 ;  /* 0x0000000403007223 */ /* 0x000fce0000000003 */
.L_x_1:
[----:B------:R-:W0:Y:S01]  /*0200*/  F2F.F64.F32 R8, R0 ;  /* 0x0000000000087310 */ /* 0x000e220000201800 */
[----:B------:R-:W-:Y:S01]  /*0210*/  MOV R23, 0x0 ;  /* 0x0000000000177802 */ /* 0x000fe20000000f00 */
[----:B------:R-:W1:Y:S01]  /*0220*/  LDCU.64 UR4, c[0x4][0x8] ;  /* 0x01000100ff0477ac */ /* 0x000e620008000a00 */
[----:B------:R-:W-:Y:S01]  /*0230*/  IMAD.MOV.U32 R6, RZ, RZ, R19 ;  /* 0x000000ffff067224 */ /* 0x000fe200078e0013 */
[----:B------:R-:W-:Y:S01]  /*0240*/  MOV R7, R18 ;  /* 0x0000001200077202 */ /* 0x000fe20000000f00 */
[----:B------:R2:W3:Y:S01]  /*0250*/  LDC.64 R10, c[0x4][R23] ;  /* 0x01000000170a7b82 */ /* 0x0004e20000000a00 */
[----:B------:R-:W4:Y:S01]  /*0260*/  LDCU.64 UR36, c[0x0][0x358] ;  /* 0x00006b00ff2477ac */ /* 0x000f220008000a00 */
[----:B0-----:R2:W-:Y:S01]  /*0270*/  STL.64 [R1], R8 ;  /* 0x0000000801007387 */ /* 0x0015e20000100a00 */
[----:B-1----:R-:W-:Y:S01]  /*0280*/  MOV R4, UR4 ;  /* 0x0000000400047c02 */ /* 0x002fe20008000f00 */
[----:B------:R-:W-:-:S07]  /*0290*/  IMAD.U32 R5, RZ, RZ, UR5 ;  /* 0x00000005ff057e24 */ /* 0x000fce000f8e00ff */
[----:B------:R-:W-:-:S07]  /*02a0*/  LEPC R20, `(.L_x_2) ;  /* 0x000000001014794e */ /* 0x000fce0000000000 */
[----:B--234-:R-:W-:Y:S05]  /*02b0*/  CALL.ABS.NOINC R10 ;  /* 0x000000000a007343 */ /* 0x01cfea0003c00000 */
.L_x_2:
[----:B------:R-:W0:Y:S01]  /*02c0*/  LDC.64 R8, c[0x0][0x380] ;  /* 0x0000e000ff087b82 */ /* 0x000e220000000a00 */
[----:B------:R1:W-:Y:S01]  /*02d0*/  STL.64 [R1+0x10], R16 ;  /* 0x0000101001007387 */ /* 0x0003e20000100a00 */
[----:B------:R-:W2:Y:S01]  /*02e0*/  LDCU.64 UR4, c[0x4][0x10] ;  /* 0x01000200ff0477ac */ /* 0x000ea20008000a00 */
[----:B0-----:R-:W-:-:S06]  /*02f0*/  IMAD.WIDE R8, R2, 0x4, R8 ;  /* 0x0000000402087825 */ /* 0x001fcc00078e0208 */
[----:B------:R-:W3:Y:S01]  /*0300*/  LDG.E R8, desc[UR36][R8.64] ;  /* 0x0000002408087981 */ /* 0x000ee2000c1e1900 */
[----:B------:R1:W0:Y:S01]  /*0310*/  LDC.64 R12, c[0x4][R23] ;  /* 0x01000000170c7b82 */ /* 0x0002220000000a00 */
[----:B--2---:R-:W-:Y:S01]  /*0320*/  IMAD.U32 R4, RZ, RZ, UR4 ;  /* 0x00000004ff047e24 */ /* 0x004fe2000f8e00ff */
[----:B------:R-:W-:Y:S01]  /*0330*/  MOV R6, R19 ;  /* 0x0000001300067202 */ /* 0x000fe20000000f00 */
[----:B------:R1:W-:Y:S01]  /*0340*/  STL [R1+0x18], R22 ;  /* 0x0000181601007387 */ /* 0x0003e20000100800 */
[----:B------:R-:W-:Y:S02]  /*0350*/  IMAD.U32 R5, RZ, RZ, UR5 ;  /* 0x00000005ff057e24 */ /* 0x000fe4000f8e00ff */
[----:B------:R-:W-:Y:S01]  /*0360*/  IMAD.MOV.U32 R7, RZ, RZ, R18 ;  /* 0x000000ffff077224 */ /* 0x000fe200078e0012 */
[----:B------:R1:W-:Y:S01]  /*0370*/  STL [R1], R2 ;  /* 0x0000000201007387 */ /* 0x0003e20000100800 */
[----:B---3--:R-:W2:Y:S03]  /*0380*/  F2F.F64.F32 R10, R8 ;  /* 0x00000008000a7310 */ /* 0x008ea60000201800 */
[----:B0-2---:R1:W-:Y:S02]  /*0390*/  STL.64 [R1+0x8], R10 ;  /* 0x0000080a01007387 */ /* 0x0053e40000100a00 */
[----:B------:R-:W-:-:S07]  /*03a0*/  LEPC R20, `(.L_x_3) ;  /* 0x000000001014794e */ /* 0x000fce0000000000 */
[----:B-1----:R-:W-:Y:S05]  /*03b0*/  CALL.ABS.NOINC R12 ;  /* 0x000000000c007343 */ /* 0x002fea0003c00000 */
.L_x_3:
[----:B------:R-:W-:Y:S05]  /*03c0*/  EXIT ;  /* 0x000000000000794d */ /* 0x000fea0003800000 */
        .weak           $__internal_0_$__cuda_sm20_rcp_rn_f32_slowpath
        .type           $__internal_0_$__cuda_sm20_rcp_rn_f32_slowpath,@function
        .size           $__internal_0_$__cuda_sm20_rcp_rn_f32_slowpath,(.L_x_8 - $__internal_0_$__cuda_sm20_rcp_rn_f32_slowpath)
$__internal_0_$__cuda_sm20_rcp_rn_f32_slowpath:
[----:B------:R-:W-:-:S05]  /*03d0*/  IMAD.SHL.U32 R3, R0, 0x2, RZ ;  /* 0x0000000200037824 */ /* 0x000fca00078e00ff */
[----:B------:R-:W-:-:S04]  /*03e0*/  SHF.R.U32.HI R3, RZ, 0x18, R3 ;  /* 0x00000018ff037819 */ /* 0x000fc80000011603 */
[----:B------:R-:W-:-:S13]  /*03f0*/  ISETP.NE.U32.AND P0, PT, R3, RZ, PT ;  /* 0x000000ff0300720c */ /* 0x000fda0003f05070 */
[----:B------:R-:W-:Y:S05]  /*0400*/  @P0 BRA `(.L_x_4) ;  /* 0x00000000002c0947 */ /* 0x000fea0003800000 */
[----:B------:R-:W-:-:S04]  /*0410*/  SHF.L.U32 R3, R0, 0x1, RZ ;  /* 0x0000000100037819 */ /* 0x000fc800000006ff */
[----:B------:R-:W-:-:S13]  /*0420*/  ISETP.NE.AND P0, PT, R3, RZ, PT ;  /* 0x000000ff0300720c */ /* 0x000fda0003f05270 */
[----:B------:R2:W3:Y:S01]  /*0430*/  @!P0 MUFU.RCP R3, R0 ;  /* 0x0000000000038308 */ /* 0x0004e20000001000 */
[----:B------:R-:W-:Y:S05]  /*0440*/  @!P0 BRA `(.L_x_5) ;  /* 0x0000000000a48947 */ /* 0x000fea0003800000 */
[----:B------:R-:W-:-:S04]  /*0450*/  FFMA R5, R0, 1.84467440737095516160e+19, RZ ;  /* 0x5f80000000057823 */ /* 0x000fc800000000ff */
[----:B--2---:R-:W3:Y:S02]  /*0460*/  MUFU.RCP R0, R5 ;  /* 0x0000000500007308 */ /* 0x004ee40000001000 */
[----:B---3--:R-:W-:-:S04]  /*0470*/  FFMA R3, R5, R0, -1 ;  /* 0xbf80000005037423 */ /* 0x008fc80000000000 */
[----:B------:R-:W-:-:S04]  /*0480*/  FADD.FTZ R3, -R3, -RZ ;  /* 0x800000ff03037221 */ /* 0x000fc80000010100 */
[----:B------:R-:W-:-:S04]  /*0490*/  FFMA R0, R0, R3, R0 ;  /* 0x0000000300007223 */ /* 0x000fc80000000000 */
[----:B------:R-:W-:Y:S01]  /*04a0*/  FFMA R3, R0, 1.84467440737095516160e+19, RZ ;  /* 0x5f80000000037823 */ /* 0x000fe200000000ff */
[----:B------:R-:W-:Y:S06]  /*04b0*/  BRA `(.L_x_5) ;  /* 0x0000000000887947 */ /* 0x000fec0003800000 */
.L_x_4:
[----:B------:R-:W-:-:S05]  /*04c0*/  VIADD R5, R3, 0xffffff03 ;  /* 0xffffff0303057836 */ /* 0x000fca0000000000 */
[----:B------:R-:W-:-:S13]  /*04d0*/  ISETP.GT.U32.AND P0, PT, R5, 0x1, PT ;  /* 0x000000010500780c */ /* 0x000fda0003f04070 */
[----:B------:R-:W-:Y:S05]  /*04e0*/  @P0 BRA `(.L_x_6) ;  /* 0x0000000000780947 */ /* 0x000fea0003800000 */
[----:B------:R-:W-:Y:S01]  /*04f0*/  LOP3.LUT R6, R0, 0x7fffff, RZ, 0xc0, !PT ;  /* 0x007fffff00067812 */ /* 0x000fe200078ec0ff */
[----:B------:R-:W-:Y:S02]  /*0500*/  IMAD.MOV.U32 R10, RZ, RZ, 0x3 ;  /* 0x00000003ff0a7424 */ /* 0x000fe400078e00ff */
[----:B------:R-:W-:Y:S01]  /*0510*/  VIADD R3, R3, 0xffffff04 ;  /* 0xffffff0403037836 */ /* 0x000fe20000000000 */
[----:B------:R-:W-:Y:S02]  /*0520*/  LOP3.LUT R6, R6, 0x3f800000, RZ, 0xfc, !PT ;  /* 0x3f80000006067812 */ /* 0x000fe400078efcff */
[----:B------:R-:W-:Y:S02]  /*0530*/  SHF.L.U32 R11, R10, R5, RZ ;  /* 0x000000050a0b7219 */ /* 0x000fe400000006ff */
[----:B------:R-:W0:Y:S02]  /*0540*/  MUFU.RCP R7, R6 ;  /* 0x0000000600077308 */ /* 0x000e240000001000 */
[----:B0-----:R-:W-:-:S04]  /*0550*/  FFMA R8, R6, R7, -1 ;  /* 0xbf80000006087423 */ /* 0x001fc80000000007 */
[----:B------:R-:W-:-:S04]  /*0560*/  FADD.FTZ R8, -R8, -RZ ;  /* 0x800000ff08087221 */ /* 0x000fc80000010100 */
[CCC-:B------:R-:W-:Y:S01]  /*0570*/  FFMA.RM R9, R7.reuse, R8.reuse, R7.reuse ;  /* 0x0000000807097223 */ /* 0x1c0fe20000004007 */
[----:B------:R-:W-:-:S04]  /*0580*/  FFMA.RP R8, R7, R8, R7 ;  /* 0x0000000807087223 */ /* 0x000fc80000008007 */
[C---:B------:R-:W-:Y:S02]  /*0590*/  LOP3.LUT R7, R9.reuse, 0x7fffff, RZ, 0xc0, !PT ;  /* 0x007fffff09077812 */ /* 0x040fe400078ec0ff */
[----:B------:R-:W-:Y:S02]  /*05a0*/  FSETP.NEU.FTZ.AND P0, PT, R9, R8, PT ;  /* 0x000000080900720b */ /* 0x000fe40003f1d000 */
[----:B------:R-:W-:Y:S02]  /*05b0*/  LOP3.LUT R8, R7, 0x800000, RZ, 0xfc, !PT ;  /* 0x0080000007087812 */ /* 0x000fe400078efcff */
[----:B------:R-:W-:Y:S02]  /*05c0*/  SEL R7, RZ, 0xffffffff, !P0 ;  /* 0xffffffffff077807 */ /* 0x000fe40004000000 */
[----:B------:R-:W-:Y:S02]  /*05d0*/  LOP3.LUT R6, R11, R8, RZ, 0xc0, !PT ;  /* 0x000000080b067212 */ /* 0x000fe400078ec0ff */
[----:B------:R-:W-:-:S02]  /*05e0*/  IADD3 R7, PT, PT, -R7, RZ, RZ ;  /* 0x000000ff07077210 */ /* 0x000fc40007ffe1ff */
[-C--:B------:R-:W-:Y:S02]  /*05f0*/  SHF.R.U32.HI R6, RZ, R5.reuse, R6 ;  /* 0x00000005ff067219 */ /* 0x080fe40000011606 */
[--C-:B------:R-:W-:Y:S02]  /*0600*/  LOP3.LUT P1, RZ, R7, R5, R8.reuse, 0xf8, !PT ;  /* 0x0000000507ff7212 */ /* 0x100fe4000782f808 */
[C---:B------:R-:W-:Y:S02]  /*0610*/  LOP3.LUT P0, RZ, R6.reuse, 0x1, RZ, 0xc0, !PT ;  /* 0x0000000106ff7812 */ /* 0x040fe4000780c0ff */
[----:B------:R-:W-:Y:S02]  /*0620*/  LOP3.LUT P2, RZ, R6, 0x2, RZ, 0xc0, !PT ;  /* 0x0000000206ff7812 */ /* 0x000fe4000784c0ff */
[----:B------:R-:W-:Y:S02]  /*0630*/  SHF.R.U32.HI R3, RZ, R3, R8 ;  /* 0x00000003ff037219 */ /* 0x000fe40000011608 */
[----:B------:R-:W-:-:S02]  /*0640*/  PLOP3.LUT P0, PT, P0, P1, P2, 0xe0, 0x0 ;  /* 0x000000000000781c */ /* 0x000fc40000703c20 */
[----:B------:R-:W-:Y:S02]  /*0650*/  LOP3.LUT P1, RZ, R0, 0x7fffff, RZ, 0xc0, !PT ;  /* 0x007fffff00ff7812 */ /* 0x000fe4000782c0ff */
[----:B------:R-:W-:-:S05]  /*0660*/  SEL R5, RZ, 0x1, !P0 ;  /* 0x00000001ff057807 */ /* 0x000fca0004000000 */
[----:B------:R-:W-:-:S05]  /*0670*/  IMAD.MOV R5, RZ, RZ, -R5 ;  /* 0x000000ffff057224 */ /* 0x000fca00078e0a05 */
[----:B------:R-:W-:-:S13]  /*0680*/  ISETP.GE.AND P0, PT, R5, RZ, PT ;  /* 0x000000ff0500720c */ /* 0x000fda0003f06270 */
[----:B------:R-:W-:-:S05]  /*0690*/  @!P0 IADD3 R3, PT, PT, R3, 0x1, RZ ;  /* 0x0000000103038810 */ /* 0x000fca0007ffe0ff */
[----:B------:R-:W-:-:S05]  /*06a0*/  @!P1 IMAD.SHL.U32 R3, R3, 0x2, RZ ;  /* 0x0000000203039824 */ /* 0x000fca00078e00ff */
[----:B------:R-:W-:Y:S01]  /*06b0*/  LOP3.LUT R3, R3, 0x80000000, R0, 0xf8, !PT ;  /* 0x8000000003037812 */ /* 0x000fe200078ef800 */
[----:B------:R-:W-:Y:S06]  /*06c0*/  BRA `(.L_x_5) ;  /* 0x0000000000047947 */ /* 0x000fec0003800000 */
.L_x_6:
[----:B------:R0:W1:Y:S02]  /*06d0*/  MUFU.RCP R3, R0 ;  /* 0x0000000000037308 */ /* 0x0000640000001000 */
.L_x_5:
[----:B------:R-:W-:-:S04]  /*06e0*/  HFMA2 R5, -RZ, RZ, 0, 0 ;  /* 0x00000000ff057431 */ /* 0x000fc800000001ff */
[----:B0123--:R-:W-:Y:S05]  /*06f0*/  RET.REL.NODEC R4 `(_Z17test_print_kernelPKfi) ;  /* 0xfffffff804407950 */ /* 0x00ffea0003c3ffff */
.L_x_7:
[----:B------:R-:W-:-:S00]  /*0700*/  BRA `(.L_x_7) ;  /* 0xfffffffc00fc7947 */ /* 0x000fc0000383ffff */
[----:B------:R-:W-:-:S00]  /*0710*/  NOP ;  /* 0x0000000000007918 */ /* 0x000fc00000000000 */
        /* <DEDUP_REMOVED lines=14> */
.L_x_8:


//--------------------- .nv.global.init           --------------------------
	.section	.nv.global.init,"aw",@progbits
.nv.global.init:
	.type		$str,@object
	.size		$str,($str$1 - $str)
$str:
        /*0000*/ 	.byte	0x54, 0x68, 0x65, 0x20, 0x72, 0x65, 0x73, 0x75, 0x6c, 0x74, 0x20, 0x6f, 0x66, 0x20, 0x53, 0x69
        /*0010*/ 	.byte	0x67, 0x6d, 0x6f, 0x64, 0x28, 0x5f, 0x5f, 0x64, 0x65, 0x76, 0x69, 0x63, 0x65, 0x5f, 0x5f, 0x29
        /*0020*/ 	.byte	0x20, 0x3d, 0x20, 0x25, 0x66, 0x0a, 0x00
	.type		$str$1,@object
	.size		$str$1,(.L_1 - $str$1)
$str$1:
        /*0027*/ 	.byte	0x45, 0x6c, 0x65, 0x6d, 0x65, 0x6e, 0x74, 0x5b, 0x25, 0x64, 0x5d, 0x20, 0x3d, 0x20, 0x25, 0x66
        /*0037*/ 	.byte	0x2c, 0x20, 0x74, 0x68, 0x72, 0x65, 0x61, 0x64, 0x49, 0x64, 0x78, 0x2e, 0x78, 0x3d, 0x25, 0x64
        /*0047*/ 	.byte	0x2c, 0x20, 0x62, 0x6c, 0x6f, 0x63, 0x6b, 0x49, 0x64, 0x78, 0x2e, 0x78, 0x3d, 0x25, 0x64, 0x2c
        /*0057*/ 	.byte	0x20, 0x62, 0x6c, 0x6f, 0x63, 0x6b, 0x44, 0x69, 0x6d, 0x2e, 0x78, 0x3d, 0x25, 0x64, 0x0a, 0x00
.L_1:


//--------------------- .nv.shared.reserved.0     --------------------------
	.section	.nv.shared.reserved.0,"aw",@nobits
	.weak		__nv_reservedSMEM_offset_0_alias
	.size		__nv_reservedSMEM_offset_0_alias, 0, 64
	.other		__nv_reservedSMEM_offset_0_alias,@"STO_CUDA_RESERVED_SHARED STV_DEFAULT"
__nv_reservedSMEM_offset_0_alias:
	.zero		0
	.zero		64


//--------------------- .nv.constant0._Z17test_print_kernelPKfi --------------------------
	.section	.nv.constant0._Z17test_print_kernelPKfi,"a",@progbits
	.sectionflags	@""
	.align	4
.nv.constant0._Z17test_print_kernelPKfi:
	.zero		908


//--------------------- SYMBOLS --------------------------

	.type		.nv.reservedSmem.offset0,@object
	.size		.nv.reservedSmem.offset0,0x4
	.type		vprintf,@function
